//
// Generated by NVIDIA NVVM Compiler
//
// Compiler Build ID: CL-36424714
// Cuda compilation tools, release 13.0, V13.0.88
// Based on NVVM 20.0.0
//

.version 9.0
.target sm_100
.address_size 64

	// .globl	_Z14transpose_2D2DPfS_

.visible .entry _Z14transpose_2D2DPfS_(
	.param .u64 .ptr .align 1 _Z14transpose_2D2DPfS__param_0,
	.param .u64 .ptr .align 1 _Z14transpose_2D2DPfS__param_1
)
{
	.reg .pred 	%p<4>;
	.reg .b32 	%r<12>;
	.reg .b32 	%f<2>;
	.reg .b64 	%rd<9>;

	ld.param.u64 	%rd1, [_Z14transpose_2D2DPfS__param_0];
	ld.param.u64 	%rd2, [_Z14transpose_2D2DPfS__param_1];
	mov.u32 	%r3, %ctaid.x;
	mov.u32 	%r4, %ntid.x;
	mov.u32 	%r5, %tid.x;
	mad.lo.s32 	%r1, %r3, %r4, %r5;
	mov.u32 	%r6, %ctaid.y;
	mov.u32 	%r7, %ntid.y;
	mov.u32 	%r8, %tid.y;
	mad.lo.s32 	%r9, %r6, %r7, %r8;
	setp.gt.s32 	%p1, %r1, 4;
	setp.gt.u32 	%p2, %r9, 4;
	or.pred  	%p3, %p1, %p2;
	@%p3 bra 	$L__BB0_2;
	cvta.to.global.u64 	%rd3, %rd1;
	cvta.to.global.u64 	%rd4, %rd2;
	mad.lo.s32 	%r10, %r9, 5, %r1;
	mul.wide.s32 	%rd5, %r10, 4;
	add.s64 	%rd6, %rd3, %rd5;
	ld.global.f32 	%f1, [%rd6];
	mad.lo.s32 	%r11, %r1, 5, %r9;
	mul.wide.s32 	%rd7, %r11, 4;
	add.s64 	%rd8, %rd4, %rd7;
	st.global.f32 	[%rd8], %f1;
$L__BB0_2:
	ret;

}


// ===== COMPILED SASS (sm_100) =====

	.target	sm_100

	.elftype	@"ET_EXEC"


//--------------------- .note.nv.tkinfo           --------------------------
	.section	.note.nv.tkinfo,"",@"SHT_NOTE"
	.sectionflags	@"SHF_NOTE_NV_TKINFO"
	.tkinfo
        /*0018*/ 	.word	0x00000002
        /*0030*/ 	.string	""
        /*0030*/ 	.string	"ptxas"
        /*0030*/ 	.string	"Cuda compilation tools, release 13.0, V13.0.88"
        /*0030*/ 	.string	"Build cuda_13.0.r13.0/compiler.36424714_0"
        /*0030*/ 	.string	"-arch sm_100 -m 64 "



//--------------------- .note.nv.cuinfo           --------------------------
	.section	.note.nv.cuinfo,"",@"SHT_NOTE"
	.sectionflags	@"SHF_NOTE_NV_CUINFO"
        /*0018*/ 	.short	0x0002
        /*001a*/ 	.short	0x0064
        /*001c*/ 	.short	0x0082
	.zero		2


//--------------------- .nv.info                  --------------------------
	.section	.nv.info,"",@"SHT_CUDA_INFO"
	.align	4


	//----- nvinfo : EIATTR_REGCOUNT
	.align		4
        /*0000*/ 	.byte	0x04, 0x2f
        /*0002*/ 	.short	(.L_1 - .L_0)
	.align		4
.L_0:
        /*0004*/ 	.word	index@(_Z14transpose_2D2DPfS_)
        /*0008*/ 	.word	0x0000000a


	//----- nvinfo : EIATTR_FRAME_SIZE
	.align		4
.L_1:
        /*000c*/ 	.byte	0x04, 0x11
        /*000e*/ 	.short	(.L_3 - .L_2)
	.align		4
.L_2:
        /*0010*/ 	.word	index@(_Z14transpose_2D2DPfS_)
        /*0014*/ 	.word	0x00000000


	//----- nvinfo : EIATTR_MIN_STACK_SIZE
	.align		4
.L_3:
        /*0018*/ 	.byte	0x04, 0x12
        /*001a*/ 	.short	(.L_5 - .L_4)
	.align		4
.L_4:
        /*001c*/ 	.word	index@(_Z14transpose_2D2DPfS_)
        /*0020*/ 	.word	0x00000000
.L_5:


//--------------------- .nv.compat                --------------------------
	.section	.nv.compat,"",@"SHT_CUDA_COMPAT_INFO"
	.align	4
        /*0000*/ 	.byte	0x02, 0x09, 0x00, 0x00, 0x02, 0x02, 0x01, 0x00, 0x02, 0x05, 0x05, 0x00, 0x03, 0x07, 0x01, 0x01
        /*0010*/ 	.byte	0x02, 0x03, 0x00, 0x00, 0x02, 0x06, 0x01, 0x00, 0x04, 0x0b, 0x08, 0x00, 0x09, 0x00, 0x00, 0x00
        /*0020*/ 	.byte	0x00, 0x00, 0x00, 0x00


//--------------------- .nv.info._Z14transpose_2D2DPfS_ --------------------------
	.section	.nv.info._Z14transpose_2D2DPfS_,"",@"SHT_CUDA_INFO"
	.sectionflags	@""
	.align	4


	//----- nvinfo : EIATTR_CUDA_API_VERSION
	.align		4
        /*0000*/ 	.byte	0x04, 0x37
        /*0002*/ 	.short	(.L_7 - .L_6)
.L_6:
        /*0004*/ 	.word	0x00000082


	//----- nvinfo : EIATTR_KPARAM_INFO
	.align		4
.L_7:
        /*0008*/ 	.byte	0x04, 0x17
        /*000a*/ 	.short	(.L_9 - .L_8)
.L_8:
        /*000c*/ 	.word	0x00000000
        /*0010*/ 	.short	0x0001
        /*0012*/ 	.short	0x0008
        /*0014*/ 	.byte	0x00, 0xf5, 0x21, 0x00


	//----- nvinfo : EIATTR_KPARAM_INFO
	.align		4
.L_9:
        /*0018*/ 	.byte	0x04, 0x17
        /*001a*/ 	.short	(.L_11 - .L_10)
.L_10:
        /*001c*/ 	.word	0x00000000
        /*0020*/ 	.short	0x0000
        /*0022*/ 	.short	0x0000
        /*0024*/ 	.byte	0x00, 0xf5, 0x21, 0x00


	//----- nvinfo : EIATTR_SPARSE_MMA_MASK
	.align		4
.L_11:
        /*0028*/ 	.byte	0x03, 0x50
        /*002a*/ 	.short	0x0000


	//----- nvinfo : EIATTR_MAXREG_COUNT
	.align		4
        /*002c*/ 	.byte	0x03, 0x1b
        /*002e*/ 	.short	0x00ff


	//----- nvinfo : EIATTR_MERCURY_ISA_VERSION
	.align		4
        /*0030*/ 	.byte	0x03, 0x5f
        /*0032*/ 	.short	0x0101


	//----- nvinfo : EIATTR_VRC_CTA_INIT_COUNT
	.align		4
        /*0034*/ 	.byte	0x02, 0x4a
	.zero		1
	.zero		1


	//----- nvinfo : EIATTR_EXIT_INSTR_OFFSETS
	.align		4
        /*0038*/ 	.byte	0x04, 0x1c
        /*003a*/ 	.short	(.L_13 - .L_12)


	//   ....[0]....
.L_12:
        /*003c*/ 	.word	0x000000b0


	//   ....[1]....
        /*0040*/ 	.word	0x00000150


	//----- nvinfo : EIATTR_CBANK_PARAM_SIZE
	.align		4
.L_13:
        /*0044*/ 	.byte	0x03, 0x19
        /*0046*/ 	.short	0x0010


	//----- nvinfo : EIATTR_PARAM_CBANK
	.align		4
        /*0048*/ 	.byte	0x04, 0x0a
        /*004a*/ 	.short	(.L_15 - .L_14)
	.align		4
.L_14:
        /*004c*/ 	.word	index@(.nv.constant0._Z14transpose_2D2DPfS_)
        /*0050*/ 	.short	0x0380
        /*0052*/ 	.short	0x0010


	//----- nvinfo : EIATTR_SW_WAR
	.align		4
.L_15:
        /*0054*/ 	.byte	0x04, 0x36
        /*0056*/ 	.short	(.L_17 - .L_16)
.L_16:
        /*0058*/ 	.word	0x00000008
.L_17:


//--------------------- .nv.callgraph             --------------------------
	.section	.nv.callgraph,"",@"SHT_CUDA_CALLGRAPH"
	.align	4
	.sectionentsize	8
	.align		4
        /*0000*/ 	.word	0x00000000
	.align		4
        /*0004*/ 	.word	0xffffffff
	.align		4
        /*0008*/ 	.word	0x00000000
	.align		4
        /*000c*/ 	.word	0xfffffffe
	.align		4
        /*0010*/ 	.word	0x00000000
	.align		4
        /*0014*/ 	.word	0xfffffffd
	.align		4
        /*0018*/ 	.word	0x00000000
	.align		4
        /*001c*/ 	.word	0xfffffffc


//--------------------- .text._Z14transpose_2D2DPfS_ --------------------------
	.section	.text._Z14transpose_2D2DPfS_,"ax",@progbits
	.align	128
        .global         _Z14transpose_2D2DPfS_
        .type           _Z14transpose_2D2DPfS_,@function
        .size           _Z14transpose_2D2DPfS_,(.L_x_1 - _Z14transpose_2D2DPfS_)
        .other          _Z14transpose_2D2DPfS_,@"STO_CUDA_ENTRY STV_DEFAULT"
_Z14transpose_2D2DPfS_:
.text._Z14transpose_2D2DPfS_:
[----:B------:R-:W-:Y:S01]  /*0000*/  LDC R1, c[0x0][0x37c] ;  /* 0x0000df00ff017b82 */ /* 0x000fe20000000800 */
[----:B------:R-:W0:Y:S07]  /*0010*/  S2R R2, SR_TID.Y ;  /* 0x0000000000027919 */ /* 0x000e2e0000002200 */
[----:B------:R-:W1:Y:S01]  /*0020*/  LDC R0, c[0x0][0x360] ;  /* 0x0000d800ff007b82 */ /* 0x000e620000000800 */
[----:B------:R-:W1:Y:S07]  /*0030*/  S2R R3, SR_TID.X ;  /* 0x0000000000037919 */ /* 0x000e6e0000002100 */
[----:B------:R-:W0:Y:S08]  /*0040*/  S2UR UR5, SR_CTAID.Y ;  /* 0x00000000000579c3 */ /* 0x000e300000002600 */
[----:B------:R-:W0:Y:S08]  /*0050*/  LDC R7, c[0x0][0x364] ;  /* 0x0000d900ff077b82 */ /* 0x000e300000000800 */
[----:B------:R-:W1:Y:S01]  /*0060*/  S2UR UR4, SR_CTAID.X ;  /* 0x00000000000479c3 */ /* 0x000e620000002500 */
[----:B0-----:R-:W-:-:S05]  /*0070*/  IMAD R7, R7, UR5, R2 ;  /* 0x0000000507077c24 */ /* 0x001fca000f8e0202 */
[----:B------:R-:W-:Y:S01]  /*0080*/  ISETP.GT.U32.AND P0, PT, R7, 0x4, PT ;  /* 0x000000040700780c */ /* 0x000fe20003f04070 */
[----:B-1----:R-:W-:-:S05]  /*0090*/  IMAD R0, R0, UR4, R3 ;  /* 0x0000000400007c24 */ /* 0x002fca000f8e0203 */
[----:B------:R-:W-:-:S13]  /*00a0*/  ISETP.GT.OR P0, PT, R0, 0x4, P0 ;  /* 0x000000040000780c */ /* 0x000fda0000704670 */
[----:B------:R-:W-:Y:S05]  /*00b0*/  @P0 EXIT ;  /* 0x000000000000094d */ /* 0x000fea0003800000 */
[----:B------:R-:W0:Y:S01]  /*00c0*/  LDC.64 R2, c[0x0][0x380] ;  /* 0x0000e000ff027b82 */ /* 0x000e220000000a00 */
[----:B------:R-:W1:Y:S01]  /*00d0*/  LDCU.64 UR4, c[0x0][0x358] ;  /* 0x00006b00ff0477ac */ /* 0x000e620008000a00 */
[----:B------:R-:W-:-:S04]  /*00e0*/  IMAD R5, R7, 0x5, R0 ;  /* 0x0000000507057824 */ /* 0x000fc800078e0200 */
[----:B0-----:R-:W-:Y:S02]  /*00f0*/  IMAD.WIDE R2, R5, 0x4, R2 ;  /* 0x0000000405027825 */ /* 0x001fe400078e0202 */
[----:B------:R-:W0:Y:S04]  /*0100*/  LDC.64 R4, c[0x0][0x388] ;  /* 0x0000e200ff047b82 */ /* 0x000e280000000a00 */
[----:B-1----:R-:W2:Y:S01]  /*0110*/  LDG.E R3, desc[UR4][R2.64] ;  /* 0x0000000402037981 */ /* 0x002ea2000c1e1900 */
[----:B------:R-:W-:-:S04]  /*0120*/  IMAD R7, R0, 0x5, R7 ;  /* 0x0000000500077824 */ /* 0x000fc800078e0207 */
[----:B0-----:R-:W-:-:S05]  /*0130*/  IMAD.WIDE R4, R7, 0x4, R4 ;  /* 0x0000000407047825 */ /* 0x001fca00078e0204 */
[----:B--2---:R-:W-:Y:S01]  /*0140*/  STG.E desc[UR4][R4.64], R3 ;  /* 0x0000000304007986 */ /* 0x004fe2000c101904 */
[----:B------:R-:W-:Y:S05]  /*0150*/  EXIT ;  /* 0x000000000000794d */ /* 0x000fea0003800000 */
.L_x_0:
[----:B------:R-:W-:-:S00]  /*0160*/  BRA `(.L_x_0) ;  /* 0xfffffffc00fc7947 */ /* 0x000fc0000383ffff */
[----:B------:R-:W-:-:S00]  /*0170*/  NOP ;  /* 0x0000000000007918 */ /* 0x000fc00000000000 */
        /* <DEDUP_REMOVED lines=8> */
.L_x_1:


//--------------------- .nv.shared.reserved.0     --------------------------
	.section	.nv.shared.reserved.0,"aw",@nobits
	.weak		__nv_reservedSMEM_offset_0_alias
	.size		__nv_reservedSMEM_offset_0_alias, 0, 64
	.other		__nv_reservedSMEM_offset_0_alias,@"STO_CUDA_RESERVED_SHARED STV_DEFAULT"
__nv_reservedSMEM_offset_0_alias:
	.zero		0
	.zero		64


//--------------------- .nv.constant0._Z14transpose_2D2DPfS_ --------------------------
	.section	.nv.constant0._Z14transpose_2D2DPfS_,"a",@progbits
	.sectionflags	@""
	.align	4
.nv.constant0._Z14transpose_2D2DPfS_:
	.zero		912


//--------------------- SYMBOLS --------------------------

	.type		.nv.reservedSmem.offset0,@object
	.size		.nv.reservedSmem.offset0,0x4
